	.headerflags	@"EF_CUDA_TEXMODE_UNIFIED EF_CUDA_64BIT_ADDRESS EF_CUDA_ACCELERATORS EF_CUDA_SM90 EF_CUDA_VIRTUAL_SM(EF_CUDA_SM90)"
	.elftype	@"ET_EXEC"


//--------------------- .nv.info                  --------------------------
	.section	.nv.info,"",@"SHT_CUDA_INFO"
	.align	4


	//----- nvinfo : EIATTR_REGCOUNT
	.align		4
        /*0000*/ 	.byte	0x04, 0x2f
        /*0002*/ 	.short	(.L_1 - .L_0)
	.align		4
.L_0:
        /*0004*/ 	.word	index@(triton_per_fused_mean_28)
        /*0008*/ 	.word	0x00000018


	//----- nvinfo : EIATTR_MIN_STACK_SIZE
	.align		4
.L_1:
        /*000c*/ 	.byte	0x04, 0x12
        /*000e*/ 	.short	(.L_3 - .L_2)
	.align		4
.L_2:
        /*0010*/ 	.word	index@(triton_per_fused_mean_28)
        /*0014*/ 	.word	0x00000000


	//----- nvinfo : EIATTR_FRAME_SIZE
	.align		4
.L_3:
        /*0018*/ 	.byte	0x04, 0x11
        /*001a*/ 	.short	(.L_5 - .L_4)
	.align		4
.L_4:
        /*001c*/ 	.word	index@(triton_per_fused_mean_28)
        /*0020*/ 	.word	0x00000000


	//----- nvinfo : EIATTR_MIN_STACK_SIZE
	.align		4
.L_5:
        /*0024*/ 	.byte	0x04, 0x12
        /*0026*/ 	.short	(.L_7 - .L_6)
	.align		4
.L_6:
        /*0028*/ 	.word	index@(triton_per_fused_mean_28)
        /*002c*/ 	.word	0x00000000
.L_7:


//--------------------- .nv.info.triton_per_fused_mean_28 --------------------------
	.section	.nv.info.triton_per_fused_mean_28,"",@"SHT_CUDA_INFO"
	.sectionflags	@""
	.align	4


	//----- nvinfo : EIATTR_CUDA_API_VERSION
	.align		4
        /*0000*/ 	.byte	0x04, 0x37
        /*0002*/ 	.short	(.L_9 - .L_8)
.L_8:
        /*0004*/ 	.word	0x0000007c


	//----- nvinfo : EIATTR_KPARAM_INFO
	.align		4
.L_9:
        /*0008*/ 	.byte	0x04, 0x17
        /*000a*/ 	.short	(.L_11 - .L_10)
.L_10:
        /*000c*/ 	.word	0x00000000
        /*0010*/ 	.short	0x0003
        /*0012*/ 	.short	0x0014
        /*0014*/ 	.byte	0x00, 0xf0, 0x11, 0x00


	//----- nvinfo : EIATTR_KPARAM_INFO
	.align		4
.L_11:
        /*0018*/ 	.byte	0x04, 0x17
        /*001a*/ 	.short	(.L_13 - .L_12)
.L_12:
        /*001c*/ 	.word	0x00000000
        /*0020*/ 	.short	0x0002
        /*0022*/ 	.short	0x0010
        /*0024*/ 	.byte	0x00, 0xf0, 0x11, 0x00


	//----- nvinfo : EIATTR_KPARAM_INFO
	.align		4
.L_13:
        /*0028*/ 	.byte	0x04, 0x17
        /*002a*/ 	.short	(.L_15 - .L_14)
.L_14:
        /*002c*/ 	.word	0x00000000
        /*0030*/ 	.short	0x0001
        /*0032*/ 	.short	0x0008
        /*0034*/ 	.byte	0x00, 0xf4, 0x21, 0x00


	//----- nvinfo : EIATTR_KPARAM_INFO
	.align		4
.L_15:
        /*0038*/ 	.byte	0x04, 0x17
        /*003a*/ 	.short	(.L_17 - .L_16)
.L_16:
        /*003c*/ 	.word	0x00000000
        /*0040*/ 	.short	0x0000
        /*0042*/ 	.short	0x0000
        /*0044*/ 	.byte	0x00, 0xf4, 0x21, 0x00


	//----- nvinfo : EIATTR_SPARSE_MMA_MASK
	.align		4
.L_17:
        /*0048*/ 	.byte	0x03, 0x50
        /*004a*/ 	.short	0x0000


	//----- nvinfo : EIATTR_MAXREG_COUNT
	.align		4
        /*004c*/ 	.byte	0x03, 0x1b
        /*004e*/ 	.short	0x00ff


	//----- nvinfo : EIATTR_COOP_GROUP_MASK_REGIDS
	.align		4
        /*0050*/ 	.byte	0x04, 0x29
        /*0052*/ 	.short	(.L_19 - .L_18)


	//   ....[0]....
.L_18:
        /*0054*/ 	.word	0xffffffff


	//   ....[1]....
        /*0058*/ 	.word	0xffffffff


	//   ....[2]....
        /*005c*/ 	.word	0xffffffff


	//   ....[3]....
        /*0060*/ 	.word	0xffffffff


	//   ....[4]....
        /*0064*/ 	.word	0xffffffff


	//----- nvinfo : EIATTR_COOP_GROUP_INSTR_OFFSETS
	.align		4
.L_19:
        /*0068*/ 	.byte	0x04, 0x28
        /*006a*/ 	.short	(.L_21 - .L_20)


	//   ....[0]....
.L_20:
        /*006c*/ 	.word	0x00000370


	//   ....[1]....
        /*0070*/ 	.word	0x000003a0


	//   ....[2]....
        /*0074*/ 	.word	0x00000480


	//   ....[3]....
        /*0078*/ 	.word	0x000004c0


	//   ....[4]....
        /*007c*/ 	.word	0x000004f0


	//----- nvinfo : EIATTR_EXIT_INSTR_OFFSETS
	.align		4
.L_21:
        /*0080*/ 	.byte	0x04, 0x1c
        /*0082*/ 	.short	(.L_23 - .L_22)


	//   ....[0]....
.L_22:
        /*0084*/ 	.word	0x000005e0


	//   ....[1]....
        /*0088*/ 	.word	0x00000610


	//----- nvinfo : EIATTR_REQNTID
	.align		4
.L_23:
        /*008c*/ 	.byte	0x04, 0x10
        /*008e*/ 	.short	(.L_25 - .L_24)
.L_24:
        /*0090*/ 	.word	0x00000100
        /*0094*/ 	.word	0x00000001
        /*0098*/ 	.word	0x00000001


	//----- nvinfo : EIATTR_CBANK_PARAM_SIZE
	.align		4
.L_25:
        /*009c*/ 	.byte	0x03, 0x19
        /*009e*/ 	.short	0x0018


	//----- nvinfo : EIATTR_PARAM_CBANK
	.align		4
        /*00a0*/ 	.byte	0x04, 0x0a
        /*00a2*/ 	.short	(.L_27 - .L_26)
	.align		4
.L_26:
        /*00a4*/ 	.word	index@(.nv.constant0.triton_per_fused_mean_28)
        /*00a8*/ 	.short	0x0210
        /*00aa*/ 	.short	0x0018


	//----- nvinfo : EIATTR_SW_WAR
	.align		4
.L_27:
        /*00ac*/ 	.byte	0x04, 0x36
        /*00ae*/ 	.short	(.L_29 - .L_28)
.L_28:
        /*00b0*/ 	.word	0x00000008
.L_29:


//--------------------- .nv.callgraph             --------------------------
	.section	.nv.callgraph,"",@"SHT_CUDA_CALLGRAPH"
	.align	4
	.sectionentsize	8
	.align		4
        /*0000*/ 	.word	0x00000000
	.align		4
        /*0004*/ 	.word	0xffffffff
	.align		4
        /*0008*/ 	.word	0x00000000
	.align		4
        /*000c*/ 	.word	0xfffffffe
	.align		4
        /*0010*/ 	.word	0x00000000
	.align		4
        /*0014*/ 	.word	0xfffffffd
	.align		4
        /*0018*/ 	.word	0x00000000
	.align		4
        /*001c*/ 	.word	0xfffffffc


//--------------------- .text.triton_per_fused_mean_28 --------------------------
	.section	.text.triton_per_fused_mean_28,"ax",@progbits
	.sectionflags	@"SHF_BARRIERS=1"
	.align	128
        .global         triton_per_fused_mean_28
        .type           triton_per_fused_mean_28,@function
        .size           triton_per_fused_mean_28,(.L_x_1 - triton_per_fused_mean_28)
        .other          triton_per_fused_mean_28,@"STO_CUDA_ENTRY STV_DEFAULT"
triton_per_fused_mean_28:
.text.triton_per_fused_mean_28:
[----:B------:R-:W0:Y:S02]  /*0000*/  LDC R1, c[0x0][0x28] ;  /* 0x00000a00ff017b82 */ /* 0x000e240000000800 */
[----:B------:R-:W1:Y:S01]  /*0010*/  S2R R3, SR_TID.X ;  /* 0x0000000000037919 */ /* 0x000e620000002100 */
[----:B------:R-:W2:Y:S01]  /*0020*/  LDC.64 R4, c[0x0][0x218] ;  /* 0x00008600ff047b82 */ /* 0x000ea20000000a00 */
[----:B------:R-:W-:Y:S01]  /*0030*/  ULDC.64 UR6, c[0x0][0x208] ;  /* 0x0000820000067ab9 */ /* 0x000fe20000000a00 */
[----:B------:R-:W3:Y:S01]  /*0040*/  S2R R0, SR_CTAID.X ;  /* 0x0000000000007919 */ /* 0x000ee20000002500 */
[----:B-1----:R-:W-:Y:S01]  /*0050*/  IMAD.SHL.U32 R7, R3, 0x2, RZ ;  /* 0x0000000203077824 */ /* 0x002fe200078e00ff */
[----:B------:R-:W-:Y:S01]  /*0060*/  SHF.R.U32.HI R10, RZ, 0x4, R3 ;  /* 0x00000004ff0a7819 */ /* 0x000fe20000011603 */
[----:B---3--:R-:W-:-:S03]  /*0070*/  IMAD.SHL.U32 R0, R0, 0x20, RZ ;  /* 0x0000002000007824 */ /* 0x008fc600078e00ff */
[----:B------:R-:W-:-:S04]  /*0080*/  LOP3.LUT R7, R7, 0x1e, RZ, 0xc0, !PT ;  /* 0x0000001e07077812 */ /* 0x000fc800078ec0ff */
[----:B------:R-:W-:-:S04]  /*0090*/  LOP3.LUT R6, R0, R7, RZ, 0xfc, !PT ;  /* 0x0000000700067212 */ /* 0x000fc800078efcff */
[C---:B------:R-:W-:Y:S01]  /*00a0*/  ISETP.GE.AND P0, PT, R6.reuse, 0x258, PT ;  /* 0x000002580600780c */ /* 0x040fe20003f06270 */
[----:B------:R-:W-:-:S05]  /*00b0*/  IMAD.HI R8, R6, 0x1b4e81b5, RZ ;  /* 0x1b4e81b506087827 */ /* 0x000fca00078e02ff */
[----:B------:R-:W-:-:S04]  /*00c0*/  SHF.R.U32.HI R9, RZ, 0x1f, R8 ;  /* 0x0000001fff097819 */ /* 0x000fc80000011608 */
[----:B------:R-:W-:Y:S02]  /*00d0*/  LEA.HI.SX32 R9, R8, R9, 0x1c ;  /* 0x0000000908097211 */ /* 0x000fe400078fe2ff */
[----:B------:R-:W-:-:S03]  /*00e0*/  SGXT.U32 R8, R10, 0x4 ;  /* 0x000000040a08781a */ /* 0x000fc60000000000 */
[----:B------:R-:W-:-:S04]  /*00f0*/  IMAD R11, R9, -0x96, R6 ;  /* 0xffffff6a090b7824 */ /* 0x000fc800078e0206 */
[----:B------:R-:W-:Y:S01]  /*0100*/  IMAD R8, R8, 0x96, R11 ;  /* 0x0000009608087824 */ /* 0x000fe200078e020b */
[----:B------:R-:W-:-:S03]  /*0110*/  CS2R R10, SRZ ;  /* 0x00000000000a7805 */ /* 0x000fc6000001ff00 */
[----:B------:R-:W-:Y:S01]  /*0120*/  IMAD R13, R9, 0x2580, R8 ;  /* 0x00002580090d7824 */ /* 0x000fe200078e0208 */
[----:B------:R-:W-:-:S03]  /*0130*/  CS2R R8, SRZ ;  /* 0x0000000000087805 */ /* 0x000fc6000001ff00 */
[C---:B------:R-:W-:Y:S02]  /*0140*/  VIADD R17, R13.reuse, 0x960 ;  /* 0x000009600d117836 */ /* 0x040fe40000000000 */
[----:B--2---:R-:W-:-:S04]  /*0150*/  IMAD.WIDE R14, R13, 0x4, R4 ;  /* 0x000000040d0e7825 */ /* 0x004fc800078e0204 */
[----:B------:R-:W-:Y:S01]  /*0160*/  VIADD R19, R13, 0x12c0 ;  /* 0x000012c00d137836 */ /* 0x000fe20000000000 */
[----:B------:R-:W2:Y:S01]  /*0170*/  @!P0 LDG.E.64 R8, desc[UR6][R14.64] ;  /* 0x000000060e088981 */ /* 0x000ea2000c1e1b00 */
[----:B------:R-:W-:-:S04]  /*0180*/  IMAD.WIDE R16, R17, 0x4, R4 ;  /* 0x0000000411107825 */ /* 0x000fc800078e0204 */
[----:B------:R-:W-:Y:S01]  /*0190*/  VIADD R21, R13, 0x1c20 ;  /* 0x00001c200d157836 */ /* 0x000fe20000000000 */
[----:B------:R-:W-:Y:S01]  /*01a0*/  CS2R R12, SRZ ;  /* 0x00000000000c7805 */ /* 0x000fe2000001ff00 */
[--C-:B------:R-:W-:Y:S01]  /*01b0*/  IMAD.WIDE R18, R19, 0x4, R4.reuse ;  /* 0x0000000413127825 */ /* 0x100fe200078e0204 */
[----:B------:R-:W3:Y:S03]  /*01c0*/  @!P0 LDG.E.64 R10, desc[UR6][R16.64] ;  /* 0x00000006100a8981 */ /* 0x000ee6000c1e1b00 */
[----:B------:R-:W-:Y:S01]  /*01d0*/  IMAD.WIDE R20, R21, 0x4, R4 ;  /* 0x0000000415147825 */ /* 0x000fe200078e0204 */
[----:B------:R-:W-:Y:S01]  /*01e0*/  CS2R R4, SRZ ;  /* 0x0000000000047805 */ /* 0x000fe2000001ff00 */
[----:B------:R-:W4:Y:S05]  /*01f0*/  @!P0 LDG.E.64 R12, desc[UR6][R18.64] ;  /* 0x00000006120c8981 */ /* 0x000f2a000c1e1b00 */
[----:B------:R-:W5:Y:S01]  /*0200*/  @!P0 LDG.E.64 R4, desc[UR6][R20.64] ;  /* 0x0000000614048981 */ /* 0x000f62000c1e1b00 */
[----:B------:R-:W1:Y:S01]  /*0210*/  S2UR UR5, SR_CgaCtaId ;  /* 0x00000000000579c3 */ /* 0x000e620000008800 */
[----:B------:R-:W-:Y:S01]  /*0220*/  UMOV UR4, 0x400 ;  /* 0x0000040000047882 */ /* 0x000fe20000000000 */
[----:B------:R-:W-:Y:S01]  /*0230*/  ISETP.GE.AND P1, PT, R3, 0x100, PT ;  /* 0x000001000300780c */ /* 0x000fe20003f26270 */
[----:B-1----:R-:W-:Y:S01]  /*0240*/  UPRMT UR4, UR5, 0x654, UR4 ;  /* 0x0000065405047896 */ /* 0x002fe20008000004 */
[----:B--2---:R-:W-:-:S02]  /*0250*/  SEL R6, R8, RZ, !P0 ;  /* 0x000000ff08067207 */ /* 0x004fc40004000000 */
[----:B------:R-:W-:Y:S02]  /*0260*/  SEL R8, R9, RZ, !P0 ;  /* 0x000000ff09087207 */ /* 0x000fe40004000000 */
[----:B---3--:R-:W-:Y:S02]  /*0270*/  SEL R15, R10, RZ, !P0 ;  /* 0x000000ff0a0f7207 */ /* 0x008fe40004000000 */
[----:B------:R-:W-:Y:S02]  /*0280*/  SEL R11, R11, RZ, !P0 ;  /* 0x000000ff0b0b7207 */ /* 0x000fe40004000000 */
[----:B----4-:R-:W-:Y:S01]  /*0290*/  SEL R9, R12, RZ, !P0 ;  /* 0x000000ff0c097207 */ /* 0x010fe20004000000 */
[----:B------:R-:W-:Y:S01]  /*02a0*/  FADD R6, R6, R15 ;  /* 0x0000000f06067221 */ /* 0x000fe20000000000 */
[----:B------:R-:W-:Y:S01]  /*02b0*/  SEL R13, R13, RZ, !P0 ;  /* 0x000000ff0d0d7207 */ /* 0x000fe20004000000 */
[----:B------:R-:W-:Y:S01]  /*02c0*/  FADD R8, R8, R11 ;  /* 0x0000000b08087221 */ /* 0x000fe20000000000 */
[----:B------:R-:W-:Y:S01]  /*02d0*/  IMAD.SHL.U32 R11, R7, 0x20, RZ ;  /* 0x00000020070b7824 */ /* 0x000fe200078e00ff */
[----:B-----5:R-:W-:Y:S01]  /*02e0*/  SEL R4, R4, RZ, !P0 ;  /* 0x000000ff04047207 */ /* 0x020fe20004000000 */
[----:B------:R-:W-:Y:S01]  /*02f0*/  FADD R9, R9, R6 ;  /* 0x0000000609097221 */ /* 0x000fe20000000000 */
[----:B------:R-:W-:Y:S01]  /*0300*/  SEL R5, R5, RZ, !P0 ;  /* 0x000000ff05057207 */ /* 0x000fe20004000000 */
[----:B------:R-:W-:-:S02]  /*0310*/  FADD R8, R13, R8 ;  /* 0x000000080d087221 */ /* 0x000fc40000000000 */
[----:B------:R-:W-:Y:S02]  /*0320*/  FADD R4, R4, R9 ;  /* 0x0000000904047221 */ /* 0x000fe40000000000 */
[----:B------:R-:W-:-:S03]  /*0330*/  FADD R8, R5, R8 ;  /* 0x0000000805087221 */ /* 0x000fc60000000000 */
[----:B------:R-:W-:Y:S02]  /*0340*/  FSEL R5, R4, RZ, !P0 ;  /* 0x000000ff04057208 */ /* 0x000fe40004000000 */
[----:B------:R-:W-:Y:S02]  /*0350*/  FSEL R8, R8, RZ, !P0 ;  /* 0x000000ff08087208 */ /* 0x000fe40004000000 */
[----:B------:R-:W-:Y:S01]  /*0360*/  SHF.R.U32.HI R4, RZ, 0x5, R3 ;  /* 0x00000005ff047819 */ /* 0x000fe20000011603 */
[----:B------:R-:W1:Y:S01]  /*0370*/  SHFL.BFLY PT, R6, R5, 0x10, 0x1f ;  /* 0x0e001f0005067f89 */ /* 0x000e6200000e0000 */
[----:B------:R-:W-:Y:S02]  /*0380*/  LOP3.LUT P0, RZ, R3, 0x10, RZ, 0xc0, !PT ;  /* 0x0000001003ff7812 */ /* 0x000fe4000780c0ff */
[----:B------:R-:W-:Y:S01]  /*0390*/  SGXT.U32 R4, R4, 0x3 ;  /* 0x000000030404781a */ /* 0x000fe20000000000 */
[----:B------:R-:W2:Y:S04]  /*03a0*/  SHFL.BFLY PT, R9, R8, 0x10, 0x1f ;  /* 0x0e001f0008097f89 */ /* 0x000ea800000e0000 */
[----:B------:R-:W-:-:S05]  /*03b0*/  IMAD.SHL.U32 R10, R4, 0x4, RZ ;  /* 0x00000004040a7824 */ /* 0x000fca00078e00ff */
[----:B------:R-:W-:Y:S01]  /*03c0*/  LOP3.LUT R10, R11, R10, RZ, 0xfc, !PT ;  /* 0x0000000a0b0a7212 */ /* 0x000fe200078efcff */
[----:B-1----:R-:W-:Y:S01]  /*03d0*/  FADD R15, R5, R6 ;  /* 0x00000006050f7221 */ /* 0x002fe20000000000 */
[----:B------:R-:W-:Y:S01]  /*03e0*/  LEA R5, R3, UR4, 0x2 ;  /* 0x0000000403057c11 */ /* 0x000fe2000f8e10ff */
[----:B--2---:R-:W-:-:S03]  /*03f0*/  FADD R17, R8, R9 ;  /* 0x0000000908117221 */ /* 0x004fc60000000000 */
[----:B------:R-:W-:Y:S04]  /*0400*/  @!P0 STS [R10+UR4], R15 ;  /* 0x0000000f0a008988 */ /* 0x000fe80008000804 */
[----:B------:R1:W-:Y:S01]  /*0410*/  @!P0 STS [R10+UR4+0x20], R17 ;  /* 0x000020110a008988 */ /* 0x0003e20008000804 */
[----:B------:R-:W-:Y:S01]  /*0420*/  BAR.SYNC.DEFER_BLOCKING 0x0 ;  /* 0x0000000000007b1d */ /* 0x000fe20000010000 */
[----:B------:R-:W-:-:S04]  /*0430*/  LOP3.LUT P0, RZ, R3, 0x7, RZ, 0xc0, !PT ;  /* 0x0000000703ff7812 */ /* 0x000fc8000780c0ff */
[----:B------:R-:W-:Y:S01]  /*0440*/  ISETP.LT.AND P0, PT, R3, 0x100, !P0 ;  /* 0x000001000300780c */ /* 0x000fe20004701270 */
[----:B-1----:R-:W-:-:S04]  /*0450*/  VIADD R10, R11, UR4 ;  /* 0x000000040b0a7c36 */ /* 0x002fc80008000000 */
[----:B------:R-:W-:Y:S01]  /*0460*/  IMAD R10, R7, -0x1c, R10 ;  /* 0xffffffe4070a7824 */ /* 0x000fe200078e020a */
[----:B------:R-:W1:Y:S04]  /*0470*/  @!P1 LDS R2, [R5] ;  /* 0x0000000005029984 */ /* 0x000e680000000800 */
[----:B-1----:R-:W1:Y:S02]  /*0480*/  SHFL.BFLY PT, R9, R2, 0x4, 0x1f ;  /* 0x0c801f0002097f89 */ /* 0x002e6400000e0000 */
[----:B-1----:R-:W-:Y:S01]  /*0490*/  FADD R9, R2, R9 ;  /* 0x0000000902097221 */ /* 0x002fe20000000000 */
[----:B------:R-:W-:Y:S02]  /*04a0*/  LOP3.LUT R2, R3, 0x1f, RZ, 0xc0, !PT ;  /* 0x0000001f03027812 */ /* 0x000fe400078ec0ff */
[----:B------:R-:W-:-:S02]  /*04b0*/  LOP3.LUT R3, R0, 0x1f, R3, 0xf8, !PT ;  /* 0x0000001f00037812 */ /* 0x000fc400078ef803 */
[----:B------:R-:W1:Y:S02]  /*04c0*/  SHFL.BFLY PT, R6, R9, 0x2, 0x1f ;  /* 0x0c401f0009067f89 */ /* 0x000e6400000e0000 */
[----:B-1----:R-:W-:Y:S01]  /*04d0*/  FADD R6, R9, R6 ;  /* 0x0000000609067221 */ /* 0x002fe20000000000 */
[----:B------:R-:W-:-:S04]  /*04e0*/  LEA R9, R2, UR4, 0x2 ;  /* 0x0000000402097c11 */ /* 0x000fc8000f8e10ff */
[----:B------:R-:W1:Y:S02]  /*04f0*/  SHFL.BFLY PT, R13, R6, 0x1, 0x1f ;  /* 0x0c201f00060d7f89 */ /* 0x000e6400000e0000 */
[----:B-1----:R-:W-:Y:S02]  /*0500*/  FADD R8, R6, R13 ;  /* 0x0000000d06087221 */ /* 0x002fe40000000000 */
[----:B------:R-:W1:Y:S03]  /*0510*/  LDC.64 R6, c[0x0][0x210] ;  /* 0x00008400ff067b82 */ /* 0x000e660000000a00 */
[----:B------:R-:W-:Y:S05]  /*0520*/  @P0 STS [R5], R8 ;  /* 0x0000000805000388 */ /* 0x000fea0000000800 */
[----:B------:R-:W-:Y:S01]  /*0530*/  BAR.SYNC.DEFER_BLOCKING 0x0 ;  /* 0x0000000000007b1d */ /* 0x000fe20000010000 */
[----:B------:R-:W-:-:S04]  /*0540*/  ISETP.GE.AND P0, PT, R3, 0x258, PT ;  /* 0x000002580300780c */ /* 0x000fc80003f06270 */
[----:B------:R-:W-:Y:S01]  /*0550*/  ISETP.EQ.AND P0, PT, R4, RZ, !P0 ;  /* 0x000000ff0400720c */ /* 0x000fe20004702270 */
[----:B-1----:R-:W-:Y:S01]  /*0560*/  IMAD.WIDE R2, R3, 0x4, R6 ;  /* 0x0000000403027825 */ /* 0x002fe200078e0206 */
[----:B------:R-:W-:Y:S04]  /*0570*/  LDS R12, [R11+UR4] ;  /* 0x000000040b0c7984 */ /* 0x000fe80008000800 */
[----:B------:R-:W1:Y:S01]  /*0580*/  LDS R13, [R11+UR4+0x20] ;  /* 0x000020040b0d7984 */ /* 0x000e620008000800 */
[----:B------:R-:W-:Y:S06]  /*0590*/  BAR.SYNC.DEFER_BLOCKING 0x0 ;  /* 0x0000000000007b1d */ /* 0x000fec0000010000 */
[----:B-1----:R1:W-:Y:S02]  /*05a0*/  STS.64 [R10], R12 ;  /* 0x0000000c0a007388 */ /* 0x0023e40000000a00 */
[----:B------:R-:W-:Y:S06]  /*05b0*/  BAR.SYNC.DEFER_BLOCKING 0x0 ;  /* 0x0000000000007b1d */ /* 0x000fec0000010000 */
[----:B------:R-:W2:Y:S02]  /*05c0*/  LDS R9, [R9] ;  /* 0x0000000009097984 */ /* 0x000ea40000000800 */
[----:B------:R-:W-:Y:S06]  /*05d0*/  BAR.SYNC.DEFER_BLOCKING 0x0 ;  /* 0x0000000000007b1d */ /* 0x000fec0000010000 */
[----:B-1----:R-:W-:Y:S05]  /*05e0*/  @!P0 EXIT ;  /* 0x000000000000894d */ /* 0x002fea0003800000 */
[----:B--2---:R-:W-:-:S05]  /*05f0*/  FMUL R9, R9, 0.015625 ;  /* 0x3c80000009097820 */ /* 0x004fca0000400000 */
[----:B------:R-:W-:Y:S01]  /*0600*/  STG.E desc[UR6][R2.64], R9 ;  /* 0x0000000902007986 */ /* 0x000fe2000c101906 */
[----:B------:R-:W-:Y:S05]  /*0610*/  EXIT ;  /* 0x000000000000794d */ /* 0x000fea0003800000 */
.L_x_0:
[----:B------:R-:W-:-:S00]  /*0620*/  BRA `(.L_x_0) ;  /* 0xfffffffc00fc7947 */ /* 0x000fc0000383ffff */
[----:B------:R-:W-:-:S00]  /*0630*/  NOP ;  /* 0x0000000000007918 */ /* 0x000fc00000000000 */
        /* <DEDUP_REMOVED lines=12> */
.L_x_1:


//--------------------- .nv.shared.triton_per_fused_mean_28 --------------------------
	.section	.nv.shared.triton_per_fused_mean_28,"aw",@nobits
	.sectionflags	@""
	.align	16
	.zero		1024


//--------------------- .nv.constant0.triton_per_fused_mean_28 --------------------------
	.section	.nv.constant0.triton_per_fused_mean_28,"a",@progbits
	.sectionflags	@""
	.align	4
.nv.constant0.triton_per_fused_mean_28:
	.zero		552
